	.headerflags	@"EF_CUDA_TEXMODE_UNIFIED EF_CUDA_64BIT_ADDRESS EF_CUDA_ACCELERATORS EF_CUDA_SM90 EF_CUDA_VIRTUAL_SM(EF_CUDA_SM90)"
	.elftype	@"ET_EXEC"


//--------------------- .nv.info                  --------------------------
	.section	.nv.info,"",@"SHT_CUDA_INFO"
	.align	4


	//----- nvinfo : EIATTR_REGCOUNT
	.align		4
        /*0000*/ 	.byte	0x04, 0x2f
        /*0002*/ 	.short	(.L_1 - .L_0)
	.align		4
.L_0:
        /*0004*/ 	.word	index@(triton_poi_fused_div_mul_sum_5)
        /*0008*/ 	.word	0x0000001a


	//----- nvinfo : EIATTR_MIN_STACK_SIZE
	.align		4
.L_1:
        /*000c*/ 	.byte	0x04, 0x12
        /*000e*/ 	.short	(.L_3 - .L_2)
	.align		4
.L_2:
        /*0010*/ 	.word	index@(triton_poi_fused_div_mul_sum_5)
        /*0014*/ 	.word	0x00000000


	//----- nvinfo : EIATTR_FRAME_SIZE
	.align		4
.L_3:
        /*0018*/ 	.byte	0x04, 0x11
        /*001a*/ 	.short	(.L_5 - .L_4)
	.align		4
.L_4:
        /*001c*/ 	.word	index@(triton_poi_fused_div_mul_sum_5)
        /*0020*/ 	.word	0x00000000


	//----- nvinfo : EIATTR_MIN_STACK_SIZE
	.align		4
.L_5:
        /*0024*/ 	.byte	0x04, 0x12
        /*0026*/ 	.short	(.L_7 - .L_6)
	.align		4
.L_6:
        /*0028*/ 	.word	index@(triton_poi_fused_div_mul_sum_5)
        /*002c*/ 	.word	0x00000000
.L_7:


//--------------------- .nv.info.triton_poi_fused_div_mul_sum_5 --------------------------
	.section	.nv.info.triton_poi_fused_div_mul_sum_5,"",@"SHT_CUDA_INFO"
	.sectionflags	@""
	.align	4


	//----- nvinfo : EIATTR_CUDA_API_VERSION
	.align		4
        /*0000*/ 	.byte	0x04, 0x37
        /*0002*/ 	.short	(.L_9 - .L_8)
.L_8:
        /*0004*/ 	.word	0x0000007c


	//----- nvinfo : EIATTR_KPARAM_INFO
	.align		4
.L_9:
        /*0008*/ 	.byte	0x04, 0x17
        /*000a*/ 	.short	(.L_11 - .L_10)
.L_10:
        /*000c*/ 	.word	0x00000000
        /*0010*/ 	.short	0x0004
        /*0012*/ 	.short	0x001c
        /*0014*/ 	.byte	0x00, 0xf0, 0x11, 0x00


	//----- nvinfo : EIATTR_KPARAM_INFO
	.align		4
.L_11:
        /*0018*/ 	.byte	0x04, 0x17
        /*001a*/ 	.short	(.L_13 - .L_12)
.L_12:
        /*001c*/ 	.word	0x00000000
        /*0020*/ 	.short	0x0003
        /*0022*/ 	.short	0x0018
        /*0024*/ 	.byte	0x00, 0xf0, 0x11, 0x00


	//----- nvinfo : EIATTR_KPARAM_INFO
	.align		4
.L_13:
        /*0028*/ 	.byte	0x04, 0x17
        /*002a*/ 	.short	(.L_15 - .L_14)
.L_14:
        /*002c*/ 	.word	0x00000000
        /*0030*/ 	.short	0x0002
        /*0032*/ 	.short	0x0010
        /*0034*/ 	.byte	0x00, 0xf4, 0x21, 0x00


	//----- nvinfo : EIATTR_KPARAM_INFO
	.align		4
.L_15:
        /*0038*/ 	.byte	0x04, 0x17
        /*003a*/ 	.short	(.L_17 - .L_16)
.L_16:
        /*003c*/ 	.word	0x00000000
        /*0040*/ 	.short	0x0001
        /*0042*/ 	.short	0x0008
        /*0044*/ 	.byte	0x00, 0xf4, 0x21, 0x00


	//----- nvinfo : EIATTR_KPARAM_INFO
	.align		4
.L_17:
        /*0048*/ 	.byte	0x04, 0x17
        /*004a*/ 	.short	(.L_19 - .L_18)
.L_18:
        /*004c*/ 	.word	0x00000000
        /*0050*/ 	.short	0x0000
        /*0052*/ 	.short	0x0000
        /*0054*/ 	.byte	0x00, 0xf4, 0x21, 0x00


	//----- nvinfo : EIATTR_SPARSE_MMA_MASK
	.align		4
.L_19:
        /*0058*/ 	.byte	0x03, 0x50
        /*005a*/ 	.short	0x0000


	//----- nvinfo : EIATTR_MAXREG_COUNT
	.align		4
        /*005c*/ 	.byte	0x03, 0x1b
        /*005e*/ 	.short	0x00ff


	//----- nvinfo : EIATTR_EXIT_INSTR_OFFSETS
	.align		4
        /*0060*/ 	.byte	0x04, 0x1c
        /*0062*/ 	.short	(.L_21 - .L_20)


	//   ....[0]....
.L_20:
        /*0064*/ 	.word	0x000007e0


	//   ....[1]....
        /*0068*/ 	.word	0x00000800


	//----- nvinfo : EIATTR_REQNTID
	.align		4
.L_21:
        /*006c*/ 	.byte	0x04, 0x10
        /*006e*/ 	.short	(.L_23 - .L_22)
.L_22:
        /*0070*/ 	.word	0x00000080
        /*0074*/ 	.word	0x00000001
        /*0078*/ 	.word	0x00000001


	//----- nvinfo : EIATTR_CBANK_PARAM_SIZE
	.align		4
.L_23:
        /*007c*/ 	.byte	0x03, 0x19
        /*007e*/ 	.short	0x0020


	//----- nvinfo : EIATTR_PARAM_CBANK
	.align		4
        /*0080*/ 	.byte	0x04, 0x0a
        /*0082*/ 	.short	(.L_25 - .L_24)
	.align		4
.L_24:
        /*0084*/ 	.word	index@(.nv.constant0.triton_poi_fused_div_mul_sum_5)
        /*0088*/ 	.short	0x0210
        /*008a*/ 	.short	0x0020


	//----- nvinfo : EIATTR_SW_WAR
	.align		4
.L_25:
        /*008c*/ 	.byte	0x04, 0x36
        /*008e*/ 	.short	(.L_27 - .L_26)
.L_26:
        /*0090*/ 	.word	0x00000008
.L_27:


//--------------------- .nv.callgraph             --------------------------
	.section	.nv.callgraph,"",@"SHT_CUDA_CALLGRAPH"
	.align	4
	.sectionentsize	8
	.align		4
        /*0000*/ 	.word	0x00000000
	.align		4
        /*0004*/ 	.word	0xffffffff
	.align		4
        /*0008*/ 	.word	0x00000000
	.align		4
        /*000c*/ 	.word	0xfffffffe
	.align		4
        /*0010*/ 	.word	0x00000000
	.align		4
        /*0014*/ 	.word	0xfffffffd
	.align		4
        /*0018*/ 	.word	0x00000000
	.align		4
        /*001c*/ 	.word	0xfffffffc


//--------------------- .text.triton_poi_fused_div_mul_sum_5 --------------------------
	.section	.text.triton_poi_fused_div_mul_sum_5,"ax",@progbits
	.sectionflags	@"SHF_BARRIERS=1"
	.align	128
        .global         triton_poi_fused_div_mul_sum_5
        .type           triton_poi_fused_div_mul_sum_5,@function
        .size           triton_poi_fused_div_mul_sum_5,(.L_x_1 - triton_poi_fused_div_mul_sum_5)
        .other          triton_poi_fused_div_mul_sum_5,@"STO_CUDA_ENTRY STV_DEFAULT"
triton_poi_fused_div_mul_sum_5:
.text.triton_poi_fused_div_mul_sum_5:
[----:B------:R-:W0:Y:S01]  /*0000*/  LDC R1, c[0x0][0x28] ;  /* 0x00000a00ff017b82 */ /* 0x000e220000000800 */
[----:B------:R-:W1:Y:S07]  /*0010*/  S2R R4, SR_TID.X ;  /* 0x0000000000047919 */ /* 0x000e6e0000002100 */
[----:B------:R-:W2:Y:S01]  /*0020*/  S2UR UR4, SR_CTAID.X ;  /* 0x00000000000479c3 */ /* 0x000ea20000002500 */
[----:B------:R-:W-:Y:S01]  /*0030*/  ULDC.64 UR6, c[0x0][0x208] ;  /* 0x0000820000067ab9 */ /* 0x000fe20000000a00 */
[----:B------:R-:W3:Y:S06]  /*0040*/  S2R R12, SR_CTAID.Y ;  /* 0x00000000000c7919 */ /* 0x000eec0000002600 */
[----:B------:R-:W4:Y:S01]  /*0050*/  LDC.64 R8, c[0x0][0x218] ;  /* 0x00008600ff087b82 */ /* 0x000f220000000a00 */
[----:B--2---:R-:W-:Y:S01]  /*0060*/  USHF.L.U32 UR4, UR4, 0x4, URZ ;  /* 0x0000000404047899 */ /* 0x004fe2000800063f */
[----:B-1----:R-:W-:Y:S01]  /*0070*/  IMAD.SHL.U32 R0, R4, 0x2, RZ ;  /* 0x0000000204007824 */ /* 0x002fe200078e00ff */
[----:B------:R-:W-:Y:S01]  /*0080*/  SHF.R.U32.HI R6, RZ, 0x3, R4 ;  /* 0x00000003ff067819 */ /* 0x000fe20000011604 */
[----:B---3--:R-:W-:-:S03]  /*0090*/  IMAD.SHL.U32 R5, R12, 0x10, RZ ;  /* 0x000000100c057824 */ /* 0x008fc600078e00ff */
[----:B------:R-:W-:Y:S02]  /*00a0*/  LOP3.LUT R0, R0, 0xe, RZ, 0xc0, !PT ;  /* 0x0000000e00007812 */ /* 0x000fe400078ec0ff */
[----:B------:R-:W-:Y:S02]  /*00b0*/  SHF.R.U32.HI R10, RZ, 0x1b, R12 ;  /* 0x0000001bff0a7819 */ /* 0x000fe4000001160c */
[----:B------:R-:W-:Y:S02]  /*00c0*/  LOP3.LUT R2, R5, R0, RZ, 0xfc, !PT ;  /* 0x0000000005027212 */ /* 0x000fe400078efcff */
[----:B------:R-:W-:Y:S02]  /*00d0*/  SGXT.U32 R6, R6, 0x4 ;  /* 0x000000040606781a */ /* 0x000fe40000000000 */
[----:B------:R-:W-:Y:S02]  /*00e0*/  SHF.R.S32.HI R3, RZ, 0x1f, R2 ;  /* 0x0000001fff037819 */ /* 0x000fe40000011402 */
[----:B------:R-:W-:-:S02]  /*00f0*/  SGXT.U32 R10, R10, 0x1 ;  /* 0x000000010a0a781a */ /* 0x000fc40000000000 */
[----:B------:R-:W-:Y:S02]  /*0100*/  LEA.HI R11, R3, R2, RZ, 0x3 ;  /* 0x00000002030b7211 */ /* 0x000fe400078f18ff */
[----:B------:R-:W-:Y:S02]  /*0110*/  LOP3.LUT R5, R5, R6, RZ, 0xfc, !PT ;  /* 0x0000000605057212 */ /* 0x000fe400078efcff */
[C---:B------:R-:W-:Y:S01]  /*0120*/  LOP3.LUT R7, R11.reuse, 0xfffffff8, RZ, 0xc0, !PT ;  /* 0xfffffff80b077812 */ /* 0x040fe200078ec0ff */
[----:B------:R-:W-:Y:S01]  /*0130*/  IMAD.SHL.U32 R11, R11, 0x10, RZ ;  /* 0x000000100b0b7824 */ /* 0x000fe200078e00ff */
[----:B------:R-:W-:Y:S02]  /*0140*/  SHF.R.S32.HI R13, RZ, 0x1b, R12 ;  /* 0x0000001bff0d7819 */ /* 0x000fe4000001140c */
[----:B------:R-:W-:Y:S01]  /*0150*/  LOP3.LUT R3, R6, UR4, RZ, 0xfc, !PT ;  /* 0x0000000406037c12 */ /* 0x000fe2000f8efcff */
[----:B------:R-:W-:Y:S01]  /*0160*/  IMAD.IADD R12, R2, 0x1, -R7 ;  /* 0x00000001020c7824 */ /* 0x000fe200078e0a07 */
[----:B------:R-:W-:Y:S01]  /*0170*/  LOP3.LUT R11, R11, 0xffffff80, RZ, 0xc0, !PT ;  /* 0xffffff800b0b7812 */ /* 0x000fe200078ec0ff */
[----:B------:R-:W-:Y:S01]  /*0180*/  IMAD.IADD R7, R5, 0x1, R10 ;  /* 0x0000000105077824 */ /* 0x000fe200078e020a */
[----:B------:R-:W-:Y:S01]  /*0190*/  SGXT R10, R13, 0x1 ;  /* 0x000000010d0a781a */ /* 0x000fe20000000200 */
[C---:B------:R-:W-:Y:S01]  /*01a0*/  IMAD R12, R3.reuse, 0x8, R12 ;  /* 0x00000008030c7824 */ /* 0x040fe200078e020c */
[----:B------:R-:W-:-:S02]  /*01b0*/  ISETP.GE.AND P1, PT, R3, 0x10, PT ;  /* 0x000000100300780c */ /* 0x000fc40003f26270 */
[----:B------:R-:W-:Y:S01]  /*01c0*/  LEA.HI R10, R10, R5, RZ, 0x3 ;  /* 0x000000050a0a7211 */ /* 0x000fe200078f18ff */
[----:B------:R-:W-:Y:S01]  /*01d0*/  IMAD.IADD R17, R12, 0x1, R11 ;  /* 0x000000010c117824 */ /* 0x000fe200078e020b */
[----:B------:R-:W-:Y:S02]  /*01e0*/  SHF.R.S32.HI R7, RZ, 0x1, R7 ;  /* 0x00000001ff077819 */ /* 0x000fe40000011407 */
[----:B------:R-:W-:Y:S01]  /*01f0*/  ISETP.LT.AND P1, PT, R2, 0x20, !P1 ;  /* 0x000000200200780c */ /* 0x000fe20004f21270 */
[----:B------:R-:W-:Y:S01]  /*0200*/  IMAD.SHL.U32 R3, R10, 0x10, RZ ;  /* 0x000000100a037824 */ /* 0x000fe200078e00ff */
[----:B------:R-:W-:Y:S01]  /*0210*/  LEA.HI R2, R7, R7, RZ, 0x2 ;  /* 0x0000000707027211 */ /* 0x000fe200078f10ff */
[----:B----4-:R-:W-:Y:S01]  /*0220*/  IMAD.WIDE R16, R17, 0x4, R8 ;  /* 0x0000000411107825 */ /* 0x010fe200078e0208 */
[----:B------:R-:W-:Y:S02]  /*0230*/  LOP3.LUT R0, R0, UR4, RZ, 0xfc, !PT ;  /* 0x0000000400007c12 */ /* 0x000fe4000f8efcff */
[----:B------:R-:W-:-:S02]  /*0240*/  LOP3.LUT R10, R2, 0x7ffffffc, RZ, 0xc0, !PT ;  /* 0x7ffffffc020a7812 */ /* 0x000fc400078ec0ff */
[----:B------:R-:W-:Y:S02]  /*0250*/  LOP3.LUT R11, R3, 0xffffff80, RZ, 0xc0, !PT ;  /* 0xffffff80030b7812 */ /* 0x000fe400078ec0ff */
[----:B------:R-:W-:Y:S02]  /*0260*/  CS2R R2, SRZ ;  /* 0x0000000000027805 */ /* 0x000fe4000001ff00 */
[C---:B------:R-:W-:Y:S01]  /*0270*/  ISETP.GE.AND P0, PT, R0.reuse, 0x10, PT ;  /* 0x000000100000780c */ /* 0x040fe20003f06270 */
[----:B------:R-:W-:Y:S02]  /*0280*/  IMAD.IADD R10, R7, 0x1, -R10 ;  /* 0x00000001070a7824 */ /* 0x000fe400078e0a0a */
[----:B------:R-:W-:Y:S01]  /*0290*/  IMAD R19, R0, 0x8, R11 ;  /* 0x0000000800137824 */ /* 0x000fe200078e020b */
[----:B------:R-:W-:Y:S01]  /*02a0*/  ISETP.LT.AND P0, PT, R5, 0x20, !P0 ;  /* 0x000000200500780c */ /* 0x000fe20004701270 */
[----:B------:R1:W2:Y:S01]  /*02b0*/  @P1 LDG.E.EL.64 R2, desc[UR6][R16.64] ;  /* 0x0000000610021981 */ /* 0x0002a2000c2e1b00 */
[C---:B------:R-:W-:Y:S01]  /*02c0*/  LEA R18, R10.reuse, 0x1, 0x1 ;  /* 0x000000010a127811 */ /* 0x040fe200078e08ff */
[----:B------:R-:W-:Y:S01]  /*02d0*/  IMAD R21, R10, 0x2, R19 ;  /* 0x000000020a157824 */ /* 0x000fe200078e0213 */
[----:B------:R-:W-:-:S03]  /*02e0*/  CS2R R10, SRZ ;  /* 0x00000000000a7805 */ /* 0x000fc6000001ff00 */
[----:B------:R-:W-:Y:S01]  /*02f0*/  IMAD.IADD R15, R19, 0x1, R18 ;  /* 0x00000001130f7824 */ /* 0x000fe200078e0212 */
[----:B------:R-:W-:Y:S01]  /*0300*/  IADD3 R23, R18, 0x8, R19 ;  /* 0x0000000812177810 */ /* 0x000fe20007ffe013 */
[--C-:B------:R-:W-:Y:S01]  /*0310*/  IMAD.WIDE R12, R21, 0x4, R8.reuse ;  /* 0x00000004150c7825 */ /* 0x100fe200078e0208 */
[----:B------:R-:W3:Y:S03]  /*0320*/  LDC.64 R18, c[0x0][0x210] ;  /* 0x00008400ff127b82 */ /* 0x000ee60000000a00 */
[--C-:B------:R-:W-:Y:S01]  /*0330*/  IMAD.WIDE R14, R15, 0x4, R8.reuse ;  /* 0x000000040f0e7825 */ /* 0x100fe200078e0208 */
[----:B------:R4:W5:Y:S03]  /*0340*/  @P0 LDG.E.EL R10, desc[UR6][R12.64] ;  /* 0x000000060c0a0981 */ /* 0x000966000c2e1900 */
[----:B------:R-:W-:Y:S01]  /*0350*/  VIADD R21, R21, 0x8 ;  /* 0x0000000815157836 */ /* 0x000fe20000000000 */
[----:B------:R3:W5:Y:S01]  /*0360*/  @P0 LDG.E.EL R11, desc[UR6][R14.64] ;  /* 0x000000060e0b0981 */ /* 0x000762000c2e1900 */
[----:B-1----:R-:W-:Y:S01]  /*0370*/  CS2R R16, SRZ ;  /* 0x0000000000107805 */ /* 0x002fe2000001ff00 */
[----:B------:R-:W-:-:S04]  /*0380*/  IMAD.WIDE R22, R23, 0x4, R8 ;  /* 0x0000000417167825 */ /* 0x000fc800078e0208 */
[----:B------:R-:W-:Y:S01]  /*0390*/  IMAD.WIDE R20, R21, 0x4, R8 ;  /* 0x0000000415147825 */ /* 0x000fe200078e0208 */
[----:B------:R-:W5:Y:S04]  /*03a0*/  @P0 LDG.E.EL R17, desc[UR6][R22.64] ;  /* 0x0000000616110981 */ /* 0x000f68000c2e1900 */
[----:B------:R-:W5:Y:S01]  /*03b0*/  @P0 LDG.E.EL R16, desc[UR6][R20.64] ;  /* 0x0000000614100981 */ /* 0x000f62000c2e1900 */
[----:B------:R-:W-:Y:S01]  /*03c0*/  IMAD R7, R7, 0x10, R0 ;  /* 0x0000001007077824 */ /* 0x000fe200078e0200 */
[----:B------:R-:W-:-:S03]  /*03d0*/  CS2R R8, SRZ ;  /* 0x0000000000087805 */ /* 0x000fc6000001ff00 */
[----:B---3--:R-:W-:-:S05]  /*03e0*/  IMAD.WIDE R18, R7, 0x4, R18 ;  /* 0x0000000407127825 */ /* 0x008fca00078e0212 */
[----:B------:R-:W3:Y:S01]  /*03f0*/  @P0 LDG.E.EL.64 R8, desc[UR6][R18.64] ;  /* 0x0000000612080981 */ /* 0x000ee2000c2e1b00 */
[----:B------:R-:W1:Y:S01]  /*0400*/  S2UR UR5, SR_CgaCtaId ;  /* 0x00000000000579c3 */ /* 0x000e620000008800 */
[----:B------:R-:W-:Y:S01]  /*0410*/  IMAD.SHL.U32 R7, R4, 0x20, RZ ;  /* 0x0000002004077824 */ /* 0x000fe200078e00ff */
[----:B------:R-:W-:-:S04]  /*0420*/  UMOV UR4, 0x400 ;  /* 0x0000040000047882 */ /* 0x000fc80000000000 */
[----:B------:R-:W-:-:S04]  /*0430*/  LOP3.LUT R7, R7, 0xe0, RZ, 0xc0, !PT ;  /* 0x000000e007077812 */ /* 0x000fc800078ec0ff */
[----:B------:R-:W-:Y:S01]  /*0440*/  LOP3.LUT R6, R7, R6, RZ, 0xfc, !PT ;  /* 0x0000000607067212 */ /* 0x000fe200078efcff */
[----:B-1----:R-:W-:-:S06]  /*0450*/  UPRMT UR4, UR5, 0x654, UR4 ;  /* 0x0000065405047896 */ /* 0x002fcc0008000004 */
[C---:B----4-:R-:W-:Y:S02]  /*0460*/  LEA.HI R13, R7.reuse, UR4, RZ, 0x1e ;  /* 0x00000004070d7c11 */ /* 0x050fe4000f8ff0ff */
[----:B------:R-:W-:-:S04]  /*0470*/  LOP3.LUT R7, R7, 0x10, RZ, 0xfc, !PT ;  /* 0x0000001007077812 */ /* 0x000fc800078efcff */
[----:B------:R-:W-:Y:S01]  /*0480*/  LEA.HI R7, R7, UR4, RZ, 0x1e ;  /* 0x0000000407077c11 */ /* 0x000fe2000f8ff0ff */
[----:B------:R-:W-:-:S04]  /*0490*/  IMAD R13, R6, 0x4, R13 ;  /* 0x00000004060d7824 */ /* 0x000fc800078e020d */
[----:B------:R-:W-:Y:S01]  /*04a0*/  IMAD R6, R6, 0x4, R7 ;  /* 0x0000000406067824 */ /* 0x000fe200078e0207 */
[----:B------:R-:W-:Y:S01]  /*04b0*/  SHF.R.U32.HI R12, RZ, 0x1, R4 ;  /* 0x00000001ff0c7819 */ /* 0x000fe20000011604 */
[----:B------:R-:W-:-:S03]  /*04c0*/  IMAD.SHL.U32 R4, R4, 0x8, RZ ;  /* 0x0000000804047824 */ /* 0x000fc600078e00ff */
[----:B------:R-:W-:Y:S02]  /*04d0*/  LOP3.LUT R12, R12, 0x3c, RZ, 0xc0, !PT ;  /* 0x0000003c0c0c7812 */ /* 0x000fe400078ec0ff */
[----:B0-----:R-:W-:-:S04]  /*04e0*/  LOP3.LUT R15, R4, 0x3f8, RZ, 0xc0, !PT ;  /* 0x000003f8040f7812 */ /* 0x001fc800078ec0ff */
[----:B------:R-:W-:Y:S01]  /*04f0*/  IADD3 R12, R15, UR4, R12 ;  /* 0x000000040f0c7c10 */ /* 0x000fe2000fffe00c */
[----:B------:R-:W-:Y:S01]  /*0500*/  IMAD R5, R5, 0x10, R0 ;  /* 0x0000001005057824 */ /* 0x000fe200078e0200 */
[----:B--2---:R-:W-:-:S04]  /*0510*/  FSETP.GEU.AND P1, PT, R2, RZ, PT ;  /* 0x000000ff0200720b */ /* 0x004fc80003f2e000 */
[----:B------:R-:W-:Y:S02]  /*0520*/  FSEL R2, R2, RZ, P1 ;  /* 0x000000ff02027208 */ /* 0x000fe40000800000 */
[----:B------:R-:W-:-:S04]  /*0530*/  FSETP.GEU.AND P1, PT, R3, RZ, PT ;  /* 0x000000ff0300720b */ /* 0x000fc80003f2e000 */
[----:B------:R-:W-:Y:S01]  /*0540*/  FSEL R3, R3, RZ, P1 ;  /* 0x000000ff03037208 */ /* 0x000fe20000800000 */
[----:B------:R-:W-:-:S04]  /*0550*/  FADD R2, R2, 0.0010000000474974513054 ;  /* 0x3a83126f02027421 */ /* 0x000fc80000000000 */
[----:B------:R-:W-:Y:S01]  /*0560*/  FADD R3, R3, 0.0010000000474974513054 ;  /* 0x3a83126f03037421 */ /* 0x000fe20000000000 */
[----:B------:R-:W-:Y:S04]  /*0570*/  STS [R13], R2 ;  /* 0x000000020d007388 */ /* 0x000fe80000000800 */
[----:B------:R0:W-:Y:S01]  /*0580*/  STS [R6+0x40], R3 ;  /* 0x0000400306007388 */ /* 0x0001e20000000800 */
[----:B------:R-:W-:Y:S01]  /*0590*/  BAR.SYNC.DEFER_BLOCKING 0x0 ;  /* 0x0000000000007b1d */ /* 0x000fe20000010000 */
[C---:B-----5:R-:W-:Y:S02]  /*05a0*/  FSETP.GEU.AND P3, PT, R11.reuse, RZ, PT ;  /* 0x000000ff0b00720b */ /* 0x060fe40003f6e000 */
[----:B------:R-:W-:Y:S02]  /*05b0*/  FSETP.GEU.AND P2, PT, R10, RZ, PT ;  /* 0x000000ff0a00720b */ /* 0x000fe40003f4e000 */
[----:B------:R-:W-:-:S03]  /*05c0*/  FSEL R11, R11, RZ, P3 ;  /* 0x000000ff0b0b7208 */ /* 0x000fc60001800000 */
[----:B0-----:R-:W0:Y:S01]  /*05d0*/  LDC.64 R2, c[0x0][0x220] ;  /* 0x00008800ff027b82 */ /* 0x001e220000000a00 */
[----:B------:R-:W-:Y:S02]  /*05e0*/  FSEL R10, R10, RZ, P2 ;  /* 0x000000ff0a0a7208 */ /* 0x000fe40001000000 */
[----:B------:R-:W-:Y:S02]  /*05f0*/  FSETP.GEU.AND P1, PT, R16, RZ, PT ;  /* 0x000000ff1000720b */ /* 0x000fe40003f2e000 */
[----:B------:R-:W-:Y:S01]  /*0600*/  FSETP.GEU.AND P2, PT, R17, RZ, PT ;  /* 0x000000ff1100720b */ /* 0x000fe20003f4e000 */
[----:B------:R-:W-:Y:S01]  /*0610*/  FADD R11, R11, 0.0010000000474974513054 ;  /* 0x3a83126f0b0b7421 */ /* 0x000fe20000000000 */
[----:B------:R-:W-:Y:S01]  /*0620*/  FADD R10, R10, 0.0010000000474974513054 ;  /* 0x3a83126f0a0a7421 */ /* 0x000fe20000000000 */
[----:B------:R-:W-:Y:S02]  /*0630*/  FSEL R16, R16, RZ, P1 ;  /* 0x000000ff10107208 */ /* 0x000fe40000800000 */
[----:B------:R-:W-:Y:S01]  /*0640*/  FSEL R17, R17, RZ, P2 ;  /* 0x000000ff11117208 */ /* 0x000fe20001000000 */
[----:B------:R-:W-:-:S02]  /*0650*/  FADD R10, R10, R11 ;  /* 0x0000000b0a0a7221 */ /* 0x000fc40000000000 */
[----:B------:R-:W-:Y:S02]  /*0660*/  FADD R16, R16, 0.0010000000474974513054 ;  /* 0x3a83126f10107421 */ /* 0x000fe40000000000 */
[----:B------:R-:W-:Y:S01]  /*0670*/  FADD R17, R17, 0.0010000000474974513054 ;  /* 0x3a83126f11117421 */ /* 0x000fe20000000000 */
[----:B------:R-:W1:Y:S04]  /*0680*/  LDS R4, [R12] ;  /* 0x000000000c047984 */ /* 0x000e680000000800 */
[----:B------:R-:W2:Y:S01]  /*0690*/  LDS R11, [R12+0x4] ;  /* 0x000004000c0b7984 */ /* 0x000ea20000000800 */
[----:B------:R-:W-:Y:S01]  /*06a0*/  FADD R16, R16, R17 ;  /* 0x0000001110107221 */ /* 0x000fe20000000000 */
[----:B------:R-:W-:-:S04]  /*06b0*/  FSETP.GT.AND P1, PT, |R10|, 8.50705917302346158658e+37, PT ;  /* 0x7e8000000a00780b */ /* 0x000fc80003f24200 */
[C---:B------:R-:W-:Y:S02]  /*06c0*/  FSETP.GT.AND P2, PT, |R16|.reuse, 8.50705917302346158658e+37, PT ;  /* 0x7e8000001000780b */ /* 0x040fe40003f44200 */
[----:B------:R-:W-:Y:S02]  /*06d0*/  FSETP.GEU.AND P4, PT, |R16|, 1.175494350822287508e-38, PT ;  /* 0x008000001000780b */ /* 0x000fe40003f8e200 */
[----:B------:R-:W-:-:S05]  /*06e0*/  FSETP.GEU.AND P3, PT, |R10|, 1.175494350822287508e-38, PT ;  /* 0x008000000a00780b */ /* 0x000fca0003f6e200 */
[----:B------:R-:W-:-:S04]  /*06f0*/  @P1 FMUL R10, R10, 0.25 ;  /* 0x3e8000000a0a1820 */ /* 0x000fc80000400000 */
[----:B------:R-:W-:-:S04]  /*0700*/  @P2 FMUL R16, R16, 0.25 ;  /* 0x3e80000010102820 */ /* 0x000fc80000400000 */
[----:B------:R-:W-:Y:S01]  /*0710*/  @!P4 FMUL R16, R16, 16777216 ;  /* 0x4b8000001010c820 */ /* 0x000fe20000400000 */
[----:B------:R-:W-:-:S04]  /*0720*/  @!P3 FMUL R10, R10, 16777216 ;  /* 0x4b8000000a0ab820 */ /* 0x000fc80000400000 */
[----:B------:R-:W4:Y:S08]  /*0730*/  MUFU.RCP R7, R10 ;  /* 0x0000000a00077308 */ /* 0x000f300000001000 */
[----:B------:R-:W5:Y:S01]  /*0740*/  MUFU.RCP R16, R16 ;  /* 0x0000001000107308 */ /* 0x000f620000001000 */
[----:B-1----:R-:W-:Y:S01]  /*0750*/  @P1 FMUL R4, R4, 0.25 ;  /* 0x3e80000004041820 */ /* 0x002fe20000400000 */
[----:B--2---:R-:W-:-:S03]  /*0760*/  @P2 FMUL R11, R11, 0.25 ;  /* 0x3e8000000b0b2820 */ /* 0x004fc60000400000 */
[----:B------:R-:W-:Y:S01]  /*0770*/  @!P3 FMUL R4, R4, 16777216 ;  /* 0x4b8000000404b820 */ /* 0x000fe20000400000 */
[----:B------:R-:W-:-:S03]  /*0780*/  @!P4 FMUL R11, R11, 16777216 ;  /* 0x4b8000000b0bc820 */ /* 0x000fc60000400000 */
[----:B----4-:R-:W-:Y:S01]  /*0790*/  FMUL R7, R7, R4 ;  /* 0x0000000407077220 */ /* 0x010fe20000400000 */
[----:B0-----:R-:W-:-:S04]  /*07a0*/  IMAD.WIDE R2, R5, 0x4, R2 ;  /* 0x0000000405027825 */ /* 0x001fc800078e0202 */
[----:B-----5:R-:W-:Y:S01]  /*07b0*/  FMUL R0, R16, R11 ;  /* 0x0000000b10007220 */ /* 0x020fe20000400000 */
[----:B---3--:R-:W-:-:S03]  /*07c0*/  FMUL R8, R7, R8 ;  /* 0x0000000807087220 */ /* 0x008fc60000400000 */
[----:B------:R-:W-:Y:S01]  /*07d0*/  FMUL R9, R0, R9 ;  /* 0x0000000900097220 */ /* 0x000fe20000400000 */
[----:B------:R-:W-:Y:S06]  /*07e0*/  @!P0 EXIT ;  /* 0x000000000000894d */ /* 0x000fec0003800000 */
[----:B------:R-:W-:Y:S01]  /*07f0*/  STG.E.64 desc[UR6][R2.64], R8 ;  /* 0x0000000802007986 */ /* 0x000fe2000c101b06 */
[----:B------:R-:W-:Y:S05]  /*0800*/  EXIT ;  /* 0x000000000000794d */ /* 0x000fea0003800000 */
.L_x_0:
[----:B------:R-:W-:-:S00]  /*0810*/  BRA `(.L_x_0) ;  /* 0xfffffffc00fc7947 */ /* 0x000fc0000383ffff */
[----:B------:R-:W-:-:S00]  /*0820*/  NOP ;  /* 0x0000000000007918 */ /* 0x000fc00000000000 */
        /* <DEDUP_REMOVED lines=13> */
.L_x_1:


//--------------------- .nv.shared.triton_poi_fused_div_mul_sum_5 --------------------------
	.section	.nv.shared.triton_poi_fused_div_mul_sum_5,"aw",@nobits
	.sectionflags	@""
	.align	16
	.zero		1024


//--------------------- .nv.constant0.triton_poi_fused_div_mul_sum_5 --------------------------
	.section	.nv.constant0.triton_poi_fused_div_mul_sum_5,"a",@progbits
	.sectionflags	@""
	.align	4
.nv.constant0.triton_poi_fused_div_mul_sum_5:
	.zero		560
